	.headerflags	@"EF_CUDA_TEXMODE_UNIFIED EF_CUDA_64BIT_ADDRESS EF_CUDA_ACCELERATORS EF_CUDA_SM90 EF_CUDA_VIRTUAL_SM(EF_CUDA_SM90)"
	.elftype	@"ET_EXEC"


//--------------------- .nv.info                  --------------------------
	.section	.nv.info,"",@"SHT_CUDA_INFO"
	.align	4


	//----- nvinfo : EIATTR_REGCOUNT
	.align		4
        /*0000*/ 	.byte	0x04, 0x2f
        /*0002*/ 	.short	(.L_1 - .L_0)
	.align		4
.L_0:
        /*0004*/ 	.word	index@(triton_poi_fused_max_pool2d_with_indices_31)
        /*0008*/ 	.word	0x00000016


	//----- nvinfo : EIATTR_MIN_STACK_SIZE
	.align		4
.L_1:
        /*000c*/ 	.byte	0x04, 0x12
        /*000e*/ 	.short	(.L_3 - .L_2)
	.align		4
.L_2:
        /*0010*/ 	.word	index@(triton_poi_fused_max_pool2d_with_indices_31)
        /*0014*/ 	.word	0x00000000


	//----- nvinfo : EIATTR_FRAME_SIZE
	.align		4
.L_3:
        /*0018*/ 	.byte	0x04, 0x11
        /*001a*/ 	.short	(.L_5 - .L_4)
	.align		4
.L_4:
        /*001c*/ 	.word	index@(triton_poi_fused_max_pool2d_with_indices_31)
        /*0020*/ 	.word	0x00000000


	//----- nvinfo : EIATTR_MIN_STACK_SIZE
	.align		4
.L_5:
        /*0024*/ 	.byte	0x04, 0x12
        /*0026*/ 	.short	(.L_7 - .L_6)
	.align		4
.L_6:
        /*0028*/ 	.word	index@(triton_poi_fused_max_pool2d_with_indices_31)
        /*002c*/ 	.word	0x00000000
.L_7:


//--------------------- .nv.info.triton_poi_fused_max_pool2d_with_indices_31 --------------------------
	.section	.nv.info.triton_poi_fused_max_pool2d_with_indices_31,"",@"SHT_CUDA_INFO"
	.sectionflags	@""
	.align	4


	//----- nvinfo : EIATTR_CUDA_API_VERSION
	.align		4
        /*0000*/ 	.byte	0x04, 0x37
        /*0002*/ 	.short	(.L_9 - .L_8)
.L_8:
        /*0004*/ 	.word	0x0000007c


	//----- nvinfo : EIATTR_KPARAM_INFO
	.align		4
.L_9:
        /*0008*/ 	.byte	0x04, 0x17
        /*000a*/ 	.short	(.L_11 - .L_10)
.L_10:
        /*000c*/ 	.word	0x00000000
        /*0010*/ 	.short	0x0003
        /*0012*/ 	.short	0x0018
        /*0014*/ 	.byte	0x00, 0xf0, 0x11, 0x00


	//----- nvinfo : EIATTR_KPARAM_INFO
	.align		4
.L_11:
        /*0018*/ 	.byte	0x04, 0x17
        /*001a*/ 	.short	(.L_13 - .L_12)
.L_12:
        /*001c*/ 	.word	0x00000000
        /*0020*/ 	.short	0x0002
        /*0022*/ 	.short	0x0010
        /*0024*/ 	.byte	0x00, 0xf4, 0x21, 0x00


	//----- nvinfo : EIATTR_KPARAM_INFO
	.align		4
.L_13:
        /*0028*/ 	.byte	0x04, 0x17
        /*002a*/ 	.short	(.L_15 - .L_14)
.L_14:
        /*002c*/ 	.word	0x00000000
        /*0030*/ 	.short	0x0001
        /*0032*/ 	.short	0x0008
        /*0034*/ 	.byte	0x00, 0xf4, 0x21, 0x00


	//----- nvinfo : EIATTR_KPARAM_INFO
	.align		4
.L_15:
        /*0038*/ 	.byte	0x04, 0x17
        /*003a*/ 	.short	(.L_17 - .L_16)
.L_16:
        /*003c*/ 	.word	0x00000000
        /*0040*/ 	.short	0x0000
        /*0042*/ 	.short	0x0000
        /*0044*/ 	.byte	0x00, 0xf4, 0x21, 0x00


	//----- nvinfo : EIATTR_SPARSE_MMA_MASK
	.align		4
.L_17:
        /*0048*/ 	.byte	0x03, 0x50
        /*004a*/ 	.short	0x0000


	//----- nvinfo : EIATTR_MAXREG_COUNT
	.align		4
        /*004c*/ 	.byte	0x03, 0x1b
        /*004e*/ 	.short	0x00ff


	//----- nvinfo : EIATTR_EXIT_INSTR_OFFSETS
	.align		4
        /*0050*/ 	.byte	0x04, 0x1c
        /*0052*/ 	.short	(.L_19 - .L_18)


	//   ....[0]....
.L_18:
        /*0054*/ 	.word	0x000005b0


	//----- nvinfo : EIATTR_REQNTID
	.align		4
.L_19:
        /*0058*/ 	.byte	0x04, 0x10
        /*005a*/ 	.short	(.L_21 - .L_20)
.L_20:
        /*005c*/ 	.word	0x00000080
        /*0060*/ 	.word	0x00000001
        /*0064*/ 	.word	0x00000001


	//----- nvinfo : EIATTR_CBANK_PARAM_SIZE
	.align		4
.L_21:
        /*0068*/ 	.byte	0x03, 0x19
        /*006a*/ 	.short	0x001c


	//----- nvinfo : EIATTR_PARAM_CBANK
	.align		4
        /*006c*/ 	.byte	0x04, 0x0a
        /*006e*/ 	.short	(.L_23 - .L_22)
	.align		4
.L_22:
        /*0070*/ 	.word	index@(.nv.constant0.triton_poi_fused_max_pool2d_with_indices_31)
        /*0074*/ 	.short	0x0210
        /*0076*/ 	.short	0x001c


	//----- nvinfo : EIATTR_SW_WAR
	.align		4
.L_23:
        /*0078*/ 	.byte	0x04, 0x36
        /*007a*/ 	.short	(.L_25 - .L_24)
.L_24:
        /*007c*/ 	.word	0x00000008
.L_25:


//--------------------- .nv.callgraph             --------------------------
	.section	.nv.callgraph,"",@"SHT_CUDA_CALLGRAPH"
	.align	4
	.sectionentsize	8
	.align		4
        /*0000*/ 	.word	0x00000000
	.align		4
        /*0004*/ 	.word	0xffffffff
	.align		4
        /*0008*/ 	.word	0x00000000
	.align		4
        /*000c*/ 	.word	0xfffffffe
	.align		4
        /*0010*/ 	.word	0x00000000
	.align		4
        /*0014*/ 	.word	0xfffffffd
	.align		4
        /*0018*/ 	.word	0x00000000
	.align		4
        /*001c*/ 	.word	0xfffffffc


//--------------------- .text.triton_poi_fused_max_pool2d_with_indices_31 --------------------------
	.section	.text.triton_poi_fused_max_pool2d_with_indices_31,"ax",@progbits
	.align	128
        .global         triton_poi_fused_max_pool2d_with_indices_31
        .type           triton_poi_fused_max_pool2d_with_indices_31,@function
        .size           triton_poi_fused_max_pool2d_with_indices_31,(.L_x_1 - triton_poi_fused_max_pool2d_with_indices_31)
        .other          triton_poi_fused_max_pool2d_with_indices_31,@"STO_CUDA_ENTRY STV_DEFAULT"
triton_poi_fused_max_pool2d_with_indices_31:
.text.triton_poi_fused_max_pool2d_with_indices_31:
[----:B------:R-:W-:Y:S01]  /*0000*/  LDC R1, c[0x0][0x28] ;  /* 0x00000a00ff017b82 */ /* 0x000fe20000000800 */
[----:B------:R-:W1:Y:S01]  /*0010*/  S2R R0, SR_TID.X ;  /* 0x0000000000007919 */ /* 0x000e620000002100 */
[----:B------:R-:W-:Y:S01]  /*0020*/  ULDC.64 UR4, c[0x0][0x208] ;  /* 0x0000820000047ab9 */ /* 0x000fe20000000a00 */
[----:B------:R-:W-:Y:S01]  /*0030*/  ULDC.64 UR6, c[0x0][0x220] ;  /* 0x0000880000067ab9 */ /* 0x000fe20000000a00 */
[----:B------:R-:W2:Y:S01]  /*0040*/  S2R R3, SR_CTAID.X ;  /* 0x0000000000037919 */ /* 0x000ea20000002500 */
[----:B-1----:R-:W-:Y:S01]  /*0050*/  IMAD.SHL.U32 R0, R0, 0x4, RZ ;  /* 0x0000000400007824 */ /* 0x002fe200078e00ff */
[----:B--2---:R-:W-:-:S04]  /*0060*/  SHF.R.S32.HI R5, RZ, 0x16, R3 ;  /* 0x00000016ff057819 */ /* 0x004fc80000011403 */
[----:B------:R-:W-:Y:S02]  /*0070*/  LOP3.LUT R0, R0, 0x1fc, RZ, 0xc0, !PT ;  /* 0x000001fc00007812 */ /* 0x000fe400078ec0ff */
[----:B------:R-:W-:-:S03]  /*0080*/  SGXT R5, R5, 0x1 ;  /* 0x000000010505781a */ /* 0x000fc60000000200 */
[----:B------:R-:W-:-:S05]  /*0090*/  IMAD R0, R3, 0x200, R0 ;  /* 0x0000020003007824 */ /* 0x000fca00078e0200 */
[----:B------:R-:W-:Y:S02]  /*00a0*/  SHF.R.S32.HI R3, RZ, 0x1f, R0 ;  /* 0x0000001fff037819 */ /* 0x000fe40000011400 */
[-C--:B------:R-:W-:Y:S02]  /*00b0*/  LEA.HI R6, R5, R0.reuse, RZ, 0xb ;  /* 0x0000000005067211 */ /* 0x080fe400078f58ff */
[----:B------:R-:W-:Y:S02]  /*00c0*/  LEA.HI R4, R3, R0, RZ, 0x8 ;  /* 0x0000000003047211 */ /* 0x000fe400078f40ff */
[----:B------:R-:W1:Y:S01]  /*00d0*/  LDC.64 R2, c[0x0][0x210] ;  /* 0x00008400ff027b82 */ /* 0x000e620000000a00 */
[----:B------:R-:W-:Y:S01]  /*00e0*/  IMAD.SHL.U32 R7, R6, 0x4, RZ ;  /* 0x0000000406077824 */ /* 0x000fe200078e00ff */
[----:B------:R-:W-:-:S04]  /*00f0*/  SHF.R.S32.HI R5, RZ, 0x8, R4 ;  /* 0x00000008ff057819 */ /* 0x000fc80000011404 */
[----:B------:R-:W-:Y:S02]  /*0100*/  LEA.HI R6, R5, R5, RZ, 0x3 ;  /* 0x0000000505067211 */ /* 0x000fe400078f18ff */
[----:B------:R-:W-:Y:S02]  /*0110*/  LOP3.LUT R8, R7, 0xffffe000, RZ, 0xc0, !PT ;  /* 0xffffe00007087812 */ /* 0x000fe400078ec0ff */
[----:B------:R-:W-:Y:S02]  /*0120*/  LOP3.LUT R7, R4, 0xffffff00, RZ, 0xc0, !PT ;  /* 0xffffff0004077812 */ /* 0x000fe400078ec0ff */
[----:B------:R-:W-:Y:S02]  /*0130*/  LOP3.LUT R6, R6, 0x7ffff8, RZ, 0xc0, !PT ;  /* 0x007ffff806067812 */ /* 0x000fe400078ec0ff */
[----:B------:R-:W-:-:S03]  /*0140*/  IADD3 R7, R8, R0, -R7 ;  /* 0x0000000008077210 */ /* 0x000fc60007ffe807 */
[----:B------:R-:W-:-:S04]  /*0150*/  IMAD.IADD R6, R5, 0x1, -R6 ;  /* 0x0000000105067824 */ /* 0x000fc800078e0a06 */
[----:B------:R-:W-:-:S04]  /*0160*/  IMAD R7, R6, 0x200, R7 ;  /* 0x0000020006077824 */ /* 0x000fc800078e0207 */
[C---:B------:R-:W-:Y:S02]  /*0170*/  VIADD R13, R7.reuse, 0x100 ;  /* 0x00000100070d7836 */ /* 0x040fe40000000000 */
[----:B-1----:R-:W-:-:S04]  /*0180*/  IMAD.WIDE R8, R7, 0x4, R2 ;  /* 0x0000000407087825 */ /* 0x002fc800078e0202 */
[--C-:B------:R-:W-:Y:S02]  /*0190*/  IMAD.WIDE R12, R13, 0x4, R2.reuse ;  /* 0x000000040d0c7825 */ /* 0x100fe400078e0202 */
[----:B------:R-:W2:Y:S02]  /*01a0*/  LDG.E.128 R8, desc[UR4][R8.64] ;  /* 0x0000000408087981 */ /* 0x000ea4000c1e1d00 */
[C---:B------:R-:W-:Y:S02]  /*01b0*/  VIADD R5, R7.reuse, 0x1000 ;  /* 0x0000100007057836 */ /* 0x040fe40000000000 */
[----:B------:R-:W2:Y:S01]  /*01c0*/  LDG.E.128 R12, desc[UR4][R12.64] ;  /* 0x000000040c0c7981 */ /* 0x000ea2000c1e1d00 */
[----:B------:R-:W-:Y:S02]  /*01d0*/  VIADD R17, R7, 0x1100 ;  /* 0x0000110007117836 */ /* 0x000fe40000000000 */
[----:B------:R-:W-:-:S06]  /*01e0*/  IMAD.WIDE R4, R5, 0x4, R2 ;  /* 0x0000000405047825 */ /* 0x000fcc00078e0202 */
[----:B------:R-:W3:Y:S01]  /*01f0*/  LDG.E.128 R4, desc[UR4][R4.64] ;  /* 0x0000000404047981 */ /* 0x000ee2000c1e1d00 */
[----:B------:R-:W-:-:S05]  /*0200*/  IMAD.WIDE R2, R17, 0x4, R2 ;  /* 0x0000000411027825 */ /* 0x000fca00078e0202 */
[----:B------:R1:W4:Y:S02]  /*0210*/  LDG.E.128 R16, desc[UR4][R2.64] ;  /* 0x0000000402107981 */ /* 0x000324000c1e1d00 */
[----:B-1----:R-:W1:Y:S02]  /*0220*/  LDC.64 R2, c[0x0][0x218] ;  /* 0x00008600ff027b82 */ /* 0x002e640000000a00 */
[----:B-1----:R-:W-:Y:S01]  /*0230*/  IMAD.WIDE R2, R0, 0x4, R2 ;  /* 0x0000000400027825 */ /* 0x002fe200078e0202 */
[----:B--2---:R-:W-:Y:S02]  /*0240*/  FSETP.GT.AND P0, PT, R15, R11, PT ;  /* 0x0000000b0f00720b */ /* 0x004fe40003f04000 */
[----:B------:R-:W-:Y:S02]  /*0250*/  FSETP.GT.AND P2, PT, R13, R9, PT ;  /* 0x000000090d00720b */ /* 0x000fe40003f44000 */
[----:B------:R-:W-:Y:S02]  /*0260*/  FSETP.GT.AND P4, PT, R14, R10, PT ;  /* 0x0000000a0e00720b */ /* 0x000fe40003f84000 */
[----:B------:R-:W-:-:S02]  /*0270*/  FSETP.NAN.AND P6, PT, R15, R15, PT ;  /* 0x0000000f0f00720b */ /* 0x000fc40003fc8000 */
[----:B------:R-:W-:Y:S02]  /*0280*/  FSETP.NAN.AND P1, PT, R13, R13, PT ;  /* 0x0000000d0d00720b */ /* 0x000fe40003f28000 */
[----:B---3--:R-:W-:Y:S02]  /*0290*/  FSETP.NAN.AND P5, PT, R5, R5, PT ;  /* 0x000000050500720b */ /* 0x008fe40003fa8000 */
[----:B------:R-:W-:Y:S02]  /*02a0*/  FSETP.NAN.AND P3, PT, R14, R14, PT ;  /* 0x0000000e0e00720b */ /* 0x000fe40003f68000 */
[----:B------:R-:W-:Y:S02]  /*02b0*/  @!P0 SEL R15, R15, R11, P6 ;  /* 0x0000000b0f0f8207 */ /* 0x000fe40003000000 */
[----:B------:R-:W-:Y:S02]  /*02c0*/  FSETP.NAN.AND P6, PT, R6, R6, PT ;  /* 0x000000060600720b */ /* 0x000fe40003fc8000 */
[----:B------:R-:W-:-:S02]  /*02d0*/  @!P2 SEL R13, R13, R9, P1 ;  /* 0x000000090d0da207 */ /* 0x000fc40000800000 */
[----:B------:R-:W-:Y:S02]  /*02e0*/  FSETP.NAN.AND P1, PT, R7, R7, PT ;  /* 0x000000070700720b */ /* 0x000fe40003f28000 */
[----:B------:R-:W-:Y:S02]  /*02f0*/  @!P4 SEL R14, R14, R10, P3 ;  /* 0x0000000a0e0ec207 */ /* 0x000fe40001800000 */
[----:B------:R-:W-:Y:S02]  /*0300*/  SEL R9, RZ, 0x1, !P2 ;  /* 0x00000001ff097807 */ /* 0x000fe40005000000 */
[----:B------:R-:W-:Y:S02]  /*0310*/  FSETP.GEU.AND P2, PT, R13, R5, PT ;  /* 0x000000050d00720b */ /* 0x000fe40003f4e000 */
[----:B----4-:R-:W-:Y:S02]  /*0320*/  FSETP.NAN.AND P3, PT, R17, R17, PT ;  /* 0x000000111100720b */ /* 0x010fe40003f68000 */
[----:B------:R-:W-:-:S02]  /*0330*/  SEL R10, RZ, 0x1, !P4 ;  /* 0x00000001ff0a7807 */ /* 0x000fc40006000000 */
[----:B------:R-:W-:Y:S02]  /*0340*/  FSETP.GEU.AND P4, PT, R14, R6, PT ;  /* 0x000000060e00720b */ /* 0x000fe40003f8e000 */
[----:B------:R-:W-:Y:S02]  /*0350*/  @!P5 SEL R5, R5, R13, !P2 ;  /* 0x0000000d0505d207 */ /* 0x000fe40005000000 */
[----:B------:R-:W-:Y:S02]  /*0360*/  FSETP.GEU.AND P5, PT, R15, R7, PT ;  /* 0x000000070f00720b */ /* 0x000fe40003fae000 */
[----:B------:R-:W-:Y:S02]  /*0370*/  @!P6 SEL R6, R6, R14, !P4 ;  /* 0x0000000e0606e207 */ /* 0x000fe40006000000 */
[----:B------:R-:W-:Y:S02]  /*0380*/  FSETP.GT.AND P6, PT, R12, R8, PT ;  /* 0x000000080c00720b */ /* 0x000fe40003fc4000 */
[----:B------:R-:W-:-:S02]  /*0390*/  @!P1 SEL R7, R7, R15, !P5 ;  /* 0x0000000f07079207 */ /* 0x000fc40006800000 */
[----:B------:R-:W-:Y:S02]  /*03a0*/  FSETP.GEU.AND P1, PT, R5, R17, PT ;  /* 0x000000110500720b */ /* 0x000fe40003f2e000 */
[----:B------:R-:W-:Y:S02]  /*03b0*/  SEL R11, RZ, 0x1, !P0 ;  /* 0x00000001ff0b7807 */ /* 0x000fe40004000000 */
[----:B------:R-:W-:Y:S02]  /*03c0*/  @!P3 SEL R17, R17, R5, !P1 ;  /* 0x000000051111b207 */ /* 0x000fe40004800000 */
[----:B------:R-:W-:Y:S02]  /*03d0*/  FSETP.NAN.AND P3, PT, R4, R4, PT ;  /* 0x000000040400720b */ /* 0x000fe40003f68000 */
[----:B------:R-:W-:Y:S02]  /*03e0*/  FSETP.NAN.AND P0, PT, R12, R12, PT ;  /* 0x0000000c0c00720b */ /* 0x000fe40003f08000 */
[----:B------:R-:W-:-:S02]  /*03f0*/  SEL R9, R9, 0x2, P2 ;  /* 0x0000000209097807 */ /* 0x000fc40001000000 */
[----:B------:R-:W-:Y:S02]  /*0400*/  @!P6 SEL R12, R12, R8, P0 ;  /* 0x000000080c0ce207 */ /* 0x000fe40000000000 */
[----:B------:R-:W-:Y:S02]  /*0410*/  SEL R5, RZ, 0x1, !P6 ;  /* 0x00000001ff057807 */ /* 0x000fe40007000000 */
[----:B------:R-:W-:Y:S02]  /*0420*/  FSETP.GEU.AND P0, PT, R12, R4, PT ;  /* 0x000000040c00720b */ /* 0x000fe40003f0e000 */
[----:B------:R-:W-:Y:S02]  /*0430*/  SEL R10, R10, 0x2, P4 ;  /* 0x000000020a0a7807 */ /* 0x000fe40002000000 */
[----:B------:R-:W-:Y:S02]  /*0440*/  @!P3 SEL R4, R4, R12, !P0 ;  /* 0x0000000c0404b207 */ /* 0x000fe40004000000 */
[----:B------:R-:W-:-:S02]  /*0450*/  FSETP.NAN.AND P3, PT, R18, R18, PT ;  /* 0x000000121200720b */ /* 0x000fc40003f68000 */
[----:B------:R-:W-:Y:S02]  /*0460*/  FSETP.NAN.AND P2, PT, R19, R19, PT ;  /* 0x000000131300720b */ /* 0x000fe40003f48000 */
[-C--:B------:R-:W-:Y:S02]  /*0470*/  FSETP.NAN.AND P4, PT, R16, R16.reuse, PT ;  /* 0x000000101000720b */ /* 0x080fe40003f88000 */
[----:B------:R-:W-:Y:S02]  /*0480*/  SEL R9, R9, 0x3, P1 ;  /* 0x0000000309097807 */ /* 0x000fe40000800000 */
[----:B------:R-:W-:Y:S02]  /*0490*/  SEL R11, R11, 0x2, P5 ;  /* 0x000000020b0b7807 */ /* 0x000fe40002800000 */
[----:B------:R-:W-:Y:S02]  /*04a0*/  SEL R5, R5, 0x2, P0 ;  /* 0x0000000205057807 */ /* 0x000fe40000000000 */
[----:B------:R-:W-:-:S02]  /*04b0*/  FSETP.GEU.AND P1, PT, R4, R16, PT ;  /* 0x000000100400720b */ /* 0x000fc40003f2e000 */
[----:B------:R-:W-:Y:S02]  /*04c0*/  FSETP.GEU.AND P0, PT, R7, R19, PT ;  /* 0x000000130700720b */ /* 0x000fe40003f0e000 */
[----:B------:R-:W-:Y:S02]  /*04d0*/  FSETP.GEU.AND P5, PT, R6, R18, PT ;  /* 0x000000120600720b */ /* 0x000fe40003fae000 */
[----:B------:R-:W-:Y:S02]  /*04e0*/  SEL R8, R5, 0x3, P1 ;  /* 0x0000000305087807 */ /* 0x000fe40000800000 */
[----:B------:R-:W-:Y:S02]  /*04f0*/  SEL R11, R11, 0x3, P0 ;  /* 0x000000030b0b7807 */ /* 0x000fe40000000000 */
[----:B------:R-:W-:Y:S02]  /*0500*/  SEL R10, R10, 0x3, P5 ;  /* 0x000000030a0a7807 */ /* 0x000fe40002800000 */
[----:B------:R-:W-:-:S02]  /*0510*/  PRMT R5, R8, 0x3340, R9 ;  /* 0x0000334008057816 */ /* 0x000fc40000000009 */
[----:B------:R-:W-:Y:S02]  /*0520*/  PRMT R10, R10, 0x3340, R11 ;  /* 0x000033400a0a7816 */ /* 0x000fe4000000000b */
[----:B------:R-:W-:Y:S02]  /*0530*/  IADD3 R8, P6, R0, UR6, RZ ;  /* 0x0000000600087c10 */ /* 0x000fe4000ffde0ff */
[----:B------:R-:W-:Y:S02]  /*0540*/  @!P3 SEL R18, R18, R6, !P5 ;  /* 0x000000061212b207 */ /* 0x000fe40006800000 */
[----:B------:R-:W-:Y:S02]  /*0550*/  @!P2 SEL R19, R19, R7, !P0 ;  /* 0x000000071313a207 */ /* 0x000fe40004000000 */
[----:B------:R-:W-:Y:S02]  /*0560*/  @!P4 SEL R16, R16, R4, !P1 ;  /* 0x000000041010c207 */ /* 0x000fe40004800000 */
[----:B------:R-:W-:-:S02]  /*0570*/  LEA.HI.X.SX32 R9, R0, UR7, 0x1, P6 ;  /* 0x0000000700097c11 */ /* 0x000fc4000b0f0eff */
[----:B------:R-:W-:Y:S01]  /*0580*/  PRMT R5, R5, 0x5410, R10 ;  /* 0x0000541005057816 */ /* 0x000fe2000000000a */
[----:B------:R-:W-:Y:S04]  /*0590*/  STG.E.128 desc[UR4][R2.64], R16 ;  /* 0x0000001002007986 */ /* 0x000fe8000c101d04 */
[----:B------:R-:W-:Y:S01]  /*05a0*/  STG.E desc[UR4][R8.64], R5 ;  /* 0x0000000508007986 */ /* 0x000fe2000c101904 */
[----:B------:R-:W-:Y:S05]  /*05b0*/  EXIT ;  /* 0x000000000000794d */ /* 0x000fea0003800000 */
.L_x_0:
[----:B------:R-:W-:-:S00]  /*05c0*/  BRA `(.L_x_0) ;  /* 0xfffffffc00fc7947 */ /* 0x000fc0000383ffff */
[----:B------:R-:W-:-:S00]  /*05d0*/  NOP ;  /* 0x0000000000007918 */ /* 0x000fc00000000000 */
        /* <DEDUP_REMOVED lines=10> */
.L_x_1:


//--------------------- .nv.constant0.triton_poi_fused_max_pool2d_with_indices_31 --------------------------
	.section	.nv.constant0.triton_poi_fused_max_pool2d_with_indices_31,"a",@progbits
	.sectionflags	@""
	.align	4
.nv.constant0.triton_poi_fused_max_pool2d_with_indices_31:
	.zero		556
